//
// Generated by NVIDIA NVVM Compiler
//
// Compiler Build ID: CL-36424714
// Cuda compilation tools, release 13.0, V13.0.88
// Based on NVVM 20.0.0
//

.version 9.0
.target sm_100
.address_size 64

	// .globl	_Z11gsum_matrixPfS_S_ii

.visible .entry _Z11gsum_matrixPfS_S_ii(
	.param .u64 .ptr .align 1 _Z11gsum_matrixPfS_S_ii_param_0,
	.param .u64 .ptr .align 1 _Z11gsum_matrixPfS_S_ii_param_1,
	.param .u64 .ptr .align 1 _Z11gsum_matrixPfS_S_ii_param_2,
	.param .u32 _Z11gsum_matrixPfS_S_ii_param_3,
	.param .u32 _Z11gsum_matrixPfS_S_ii_param_4
)
{
	.reg .pred 	%p<4>;
	.reg .b32 	%r<14>;
	.reg .b32 	%f<4>;
	.reg .b64 	%rd<11>;

	ld.param.u64 	%rd1, [_Z11gsum_matrixPfS_S_ii_param_0];
	ld.param.u64 	%rd2, [_Z11gsum_matrixPfS_S_ii_param_1];
	ld.param.u64 	%rd3, [_Z11gsum_matrixPfS_S_ii_param_2];
	ld.param.u32 	%r2, [_Z11gsum_matrixPfS_S_ii_param_3];
	ld.param.u32 	%r3, [_Z11gsum_matrixPfS_S_ii_param_4];
	mov.u32 	%r5, %tid.x;
	mov.u32 	%r6, %ctaid.x;
	mov.u32 	%r7, %ntid.x;
	mad.lo.s32 	%r8, %r6, %r7, %r5;
	mov.u32 	%r9, %tid.y;
	mov.u32 	%r10, %ctaid.y;
	mov.u32 	%r11, %ntid.y;
	mad.lo.s32 	%r12, %r10, %r11, %r9;
	mad.lo.s32 	%r1, %r2, %r12, %r8;
	setp.ge.u32 	%p1, %r8, %r2;
	setp.ge.u32 	%p2, %r12, %r3;
	or.pred  	%p3, %p1, %p2;
	@%p3 bra 	$L__BB0_2;
	cvta.to.global.u64 	%rd4, %rd1;
	cvta.to.global.u64 	%rd5, %rd2;
	cvta.to.global.u64 	%rd6, %rd3;
	mul.wide.u32 	%rd7, %r1, 4;
	add.s64 	%rd8, %rd4, %rd7;
	ld.global.f32 	%f1, [%rd8];
	add.s64 	%rd9, %rd5, %rd7;
	ld.global.f32 	%f2, [%rd9];
	add.f32 	%f3, %f1, %f2;
	add.s64 	%rd10, %rd6, %rd7;
	st.global.f32 	[%rd10], %f3;
$L__BB0_2:
	ret;

}


// ===== COMPILED SASS (sm_100) =====

	.target	sm_100

	.elftype	@"ET_EXEC"


//--------------------- .note.nv.tkinfo           --------------------------
	.section	.note.nv.tkinfo,"",@"SHT_NOTE"
	.sectionflags	@"SHF_NOTE_NV_TKINFO"
	.tkinfo
        /*0018*/ 	.word	0x00000002
        /*0030*/ 	.string	""
        /*0030*/ 	.string	"ptxas"
        /*0030*/ 	.string	"Cuda compilation tools, release 13.0, V13.0.88"
        /*0030*/ 	.string	"Build cuda_13.0.r13.0/compiler.36424714_0"
        /*0030*/ 	.string	"-arch sm_100 -m 64 "



//--------------------- .note.nv.cuinfo           --------------------------
	.section	.note.nv.cuinfo,"",@"SHT_NOTE"
	.sectionflags	@"SHF_NOTE_NV_CUINFO"
        /*0018*/ 	.short	0x0002
        /*001a*/ 	.short	0x0064
        /*001c*/ 	.short	0x0082
	.zero		2


//--------------------- .nv.info                  --------------------------
	.section	.nv.info,"",@"SHT_CUDA_INFO"
	.align	4


	//----- nvinfo : EIATTR_REGCOUNT
	.align		4
        /*0000*/ 	.byte	0x04, 0x2f
        /*0002*/ 	.short	(.L_1 - .L_0)
	.align		4
.L_0:
        /*0004*/ 	.word	index@(_Z11gsum_matrixPfS_S_ii)
        /*0008*/ 	.word	0x0000000c


	//----- nvinfo : EIATTR_FRAME_SIZE
	.align		4
.L_1:
        /*000c*/ 	.byte	0x04, 0x11
        /*000e*/ 	.short	(.L_3 - .L_2)
	.align		4
.L_2:
        /*0010*/ 	.word	index@(_Z11gsum_matrixPfS_S_ii)
        /*0014*/ 	.word	0x00000000


	//----- nvinfo : EIATTR_MIN_STACK_SIZE
	.align		4
.L_3:
        /*0018*/ 	.byte	0x04, 0x12
        /*001a*/ 	.short	(.L_5 - .L_4)
	.align		4
.L_4:
        /*001c*/ 	.word	index@(_Z11gsum_matrixPfS_S_ii)
        /*0020*/ 	.word	0x00000000
.L_5:


//--------------------- .nv.compat                --------------------------
	.section	.nv.compat,"",@"SHT_CUDA_COMPAT_INFO"
	.align	4
        /*0000*/ 	.byte	0x02, 0x09, 0x00, 0x00, 0x02, 0x02, 0x01, 0x00, 0x02, 0x05, 0x05, 0x00, 0x03, 0x07, 0x01, 0x01
        /*0010*/ 	.byte	0x02, 0x03, 0x00, 0x00, 0x02, 0x06, 0x01, 0x00, 0x04, 0x0b, 0x08, 0x00, 0x09, 0x00, 0x00, 0x00
        /*0020*/ 	.byte	0x00, 0x00, 0x00, 0x00


//--------------------- .nv.info._Z11gsum_matrixPfS_S_ii --------------------------
	.section	.nv.info._Z11gsum_matrixPfS_S_ii,"",@"SHT_CUDA_INFO"
	.sectionflags	@""
	.align	4


	//----- nvinfo : EIATTR_CUDA_API_VERSION
	.align		4
        /*0000*/ 	.byte	0x04, 0x37
        /*0002*/ 	.short	(.L_7 - .L_6)
.L_6:
        /*0004*/ 	.word	0x00000082


	//----- nvinfo : EIATTR_KPARAM_INFO
	.align		4
.L_7:
        /*0008*/ 	.byte	0x04, 0x17
        /*000a*/ 	.short	(.L_9 - .L_8)
.L_8:
        /*000c*/ 	.word	0x00000000
        /*0010*/ 	.short	0x0004
        /*0012*/ 	.short	0x001c
        /*0014*/ 	.byte	0x00, 0xf0, 0x11, 0x00


	//----- nvinfo : EIATTR_KPARAM_INFO
	.align		4
.L_9:
        /*0018*/ 	.byte	0x04, 0x17
        /*001a*/ 	.short	(.L_11 - .L_10)
.L_10:
        /*001c*/ 	.word	0x00000000
        /*0020*/ 	.short	0x0003
        /*0022*/ 	.short	0x0018
        /*0024*/ 	.byte	0x00, 0xf0, 0x11, 0x00


	//----- nvinfo : EIATTR_KPARAM_INFO
	.align		4
.L_11:
        /*0028*/ 	.byte	0x04, 0x17
        /*002a*/ 	.short	(.L_13 - .L_12)
.L_12:
        /*002c*/ 	.word	0x00000000
        /*0030*/ 	.short	0x0002
        /*0032*/ 	.short	0x0010
        /*0034*/ 	.byte	0x00, 0xf5, 0x21, 0x00


	//----- nvinfo : EIATTR_KPARAM_INFO
	.align		4
.L_13:
        /*0038*/ 	.byte	0x04, 0x17
        /*003a*/ 	.short	(.L_15 - .L_14)
.L_14:
        /*003c*/ 	.word	0x00000000
        /*0040*/ 	.short	0x0001
        /*0042*/ 	.short	0x0008
        /*0044*/ 	.byte	0x00, 0xf5, 0x21, 0x00


	//----- nvinfo : EIATTR_KPARAM_INFO
	.align		4
.L_15:
        /*0048*/ 	.byte	0x04, 0x17
        /*004a*/ 	.short	(.L_17 - .L_16)
.L_16:
        /*004c*/ 	.word	0x00000000
        /*0050*/ 	.short	0x0000
        /*0052*/ 	.short	0x0000
        /*0054*/ 	.byte	0x00, 0xf5, 0x21, 0x00


	//----- nvinfo : EIATTR_SPARSE_MMA_MASK
	.align		4
.L_17:
        /*0058*/ 	.byte	0x03, 0x50
        /*005a*/ 	.short	0x0000


	//----- nvinfo : EIATTR_MAXREG_COUNT
	.align		4
        /*005c*/ 	.byte	0x03, 0x1b
        /*005e*/ 	.short	0x00ff


	//----- nvinfo : EIATTR_MERCURY_ISA_VERSION
	.align		4
        /*0060*/ 	.byte	0x03, 0x5f
        /*0062*/ 	.short	0x0101


	//----- nvinfo : EIATTR_VRC_CTA_INIT_COUNT
	.align		4
        /*0064*/ 	.byte	0x02, 0x4a
	.zero		1
	.zero		1


	//----- nvinfo : EIATTR_EXIT_INSTR_OFFSETS
	.align		4
        /*0068*/ 	.byte	0x04, 0x1c
        /*006a*/ 	.short	(.L_19 - .L_18)


	//   ....[0]....
.L_18:
        /*006c*/ 	.word	0x000000d0


	//   ....[1]....
        /*0070*/ 	.word	0x00000190


	//----- nvinfo : EIATTR_CBANK_PARAM_SIZE
	.align		4
.L_19:
        /*0074*/ 	.byte	0x03, 0x19
        /*0076*/ 	.short	0x0020


	//----- nvinfo : EIATTR_PARAM_CBANK
	.align		4
        /*0078*/ 	.byte	0x04, 0x0a
        /*007a*/ 	.short	(.L_21 - .L_20)
	.align		4
.L_20:
        /*007c*/ 	.word	index@(.nv.constant0._Z11gsum_matrixPfS_S_ii)
        /*0080*/ 	.short	0x0380
        /*0082*/ 	.short	0x0020


	//----- nvinfo : EIATTR_SW_WAR
	.align		4
.L_21:
        /*0084*/ 	.byte	0x04, 0x36
        /*0086*/ 	.short	(.L_23 - .L_22)
.L_22:
        /*0088*/ 	.word	0x00000008
.L_23:


//--------------------- .nv.callgraph             --------------------------
	.section	.nv.callgraph,"",@"SHT_CUDA_CALLGRAPH"
	.align	4
	.sectionentsize	8
	.align		4
        /*0000*/ 	.word	0x00000000
	.align		4
        /*0004*/ 	.word	0xffffffff
	.align		4
        /*0008*/ 	.word	0x00000000
	.align		4
        /*000c*/ 	.word	0xfffffffe
	.align		4
        /*0010*/ 	.word	0x00000000
	.align		4
        /*0014*/ 	.word	0xfffffffd
	.align		4
        /*0018*/ 	.word	0x00000000
	.align		4
        /*001c*/ 	.word	0xfffffffc


//--------------------- .text._Z11gsum_matrixPfS_S_ii --------------------------
	.section	.text._Z11gsum_matrixPfS_S_ii,"ax",@progbits
	.align	128
        .global         _Z11gsum_matrixPfS_S_ii
        .type           _Z11gsum_matrixPfS_S_ii,@function
        .size           _Z11gsum_matrixPfS_S_ii,(.L_x_1 - _Z11gsum_matrixPfS_S_ii)
        .other          _Z11gsum_matrixPfS_S_ii,@"STO_CUDA_ENTRY STV_DEFAULT"
_Z11gsum_matrixPfS_S_ii:
.text._Z11gsum_matrixPfS_S_ii:
[----:B------:R-:W-:Y:S01]  /*0000*/  LDC R1, c[0x0][0x37c] ;  /* 0x0000df00ff017b82 */ /* 0x000fe20000000800 */
[----:B------:R-:W0:Y:S07]  /*0010*/  S2R R3, SR_TID.Y ;  /* 0x0000000000037919 */ /* 0x000e2e0000002200 */
[----:B------:R-:W1:Y:S01]  /*0020*/  LDC R5, c[0x0][0x360] ;  /* 0x0000d800ff057b82 */ /* 0x000e620000000800 */
[----:B------:R-:W2:Y:S01]  /*0030*/  LDCU.64 UR6, c[0x0][0x398] ;  /* 0x00007300ff0677ac */ /* 0x000ea20008000a00 */
[----:B------:R-:W1:Y:S06]  /*0040*/  S2R R0, SR_TID.X ;  /* 0x0000000000007919 */ /* 0x000e6c0000002100 */
[----:B------:R-:W0:Y:S08]  /*0050*/  S2UR UR5, SR_CTAID.Y ;  /* 0x00000000000579c3 */ /* 0x000e300000002600 */
[----:B------:R-:W0:Y:S08]  /*0060*/  LDC R2, c[0x0][0x364] ;  /* 0x0000d900ff027b82 */ /* 0x000e300000000800 */
[----:B------:R-:W1:Y:S01]  /*0070*/  S2UR UR4, SR_CTAID.X ;  /* 0x00000000000479c3 */ /* 0x000e620000002500 */
[----:B0-----:R-:W-:-:S05]  /*0080*/  IMAD R3, R2, UR5, R3 ;  /* 0x0000000502037c24 */ /* 0x001fca000f8e0203 */
[----:B--2---:R-:W-:Y:S01]  /*0090*/  ISETP.GE.U32.AND P0, PT, R3, UR7, PT ;  /* 0x0000000703007c0c */ /* 0x004fe2000bf06070 */
[----:B-1----:R-:W-:-:S04]  /*00a0*/  IMAD R0, R5, UR4, R0 ;  /* 0x0000000405007c24 */ /* 0x002fc8000f8e0200 */
[----:B------:R-:W-:Y:S01]  /*00b0*/  IMAD R9, R3, UR6, R0 ;  /* 0x0000000603097c24 */ /* 0x000fe2000f8e0200 */
[----:B------:R-:W-:-:S13]  /*00c0*/  ISETP.GE.U32.OR P0, PT, R0, UR6, P0 ;  /* 0x0000000600007c0c */ /* 0x000fda0008706470 */
[----:B------:R-:W-:Y:S05]  /*00d0*/  @P0 EXIT ;  /* 0x000000000000094d */ /* 0x000fea0003800000 */
[----:B------:R-:W0:Y:S01]  /*00e0*/  LDC.64 R2, c[0x0][0x380] ;  /* 0x0000e000ff027b82 */ /* 0x000e220000000a00 */
[----:B------:R-:W1:Y:S07]  /*00f0*/  LDCU.64 UR4, c[0x0][0x358] ;  /* 0x00006b00ff0477ac */ /* 0x000e6e0008000a00 */
[----:B------:R-:W2:Y:S08]  /*0100*/  LDC.64 R4, c[0x0][0x388] ;  /* 0x0000e200ff047b82 */ /* 0x000eb00000000a00 */
[----:B------:R-:W3:Y:S01]  /*0110*/  LDC.64 R6, c[0x0][0x390] ;  /* 0x0000e400ff067b82 */ /* 0x000ee20000000a00 */
[----:B0-----:R-:W-:-:S06]  /*0120*/  IMAD.WIDE.U32 R2, R9, 0x4, R2 ;  /* 0x0000000409027825 */ /* 0x001fcc00078e0002 */
[----:B-1----:R-:W4:Y:S01]  /*0130*/  LDG.E R2, desc[UR4][R2.64] ;  /* 0x0000000402027981 */ /* 0x002f22000c1e1900 */
[----:B--2---:R-:W-:-:S06]  /*0140*/  IMAD.WIDE.U32 R4, R9, 0x4, R4 ;  /* 0x0000000409047825 */ /* 0x004fcc00078e0004 */
[----:B------:R-:W4:Y:S01]  /*0150*/  LDG.E R5, desc[UR4][R4.64] ;  /* 0x0000000404057981 */ /* 0x000f22000c1e1900 */
[----:B---3--:R-:W-:-:S04]  /*0160*/  IMAD.WIDE.U32 R6, R9, 0x4, R6 ;  /* 0x0000000409067825 */ /* 0x008fc800078e0006 */
[----:B----4-:R-:W-:-:S05]  /*0170*/  FADD R9, R2, R5 ;  /* 0x0000000502097221 */ /* 0x010fca0000000000 */
[----:B------:R-:W-:Y:S01]  /*0180*/  STG.E desc[UR4][R6.64], R9 ;  /* 0x0000000906007986 */ /* 0x000fe2000c101904 */
[----:B------:R-:W-:Y:S05]  /*0190*/  EXIT ;  /* 0x000000000000794d */ /* 0x000fea0003800000 */
.L_x_0:
[----:B------:R-:W-:-:S00]  /*01a0*/  BRA `(.L_x_0) ;  /* 0xfffffffc00fc7947 */ /* 0x000fc0000383ffff */
[----:B------:R-:W-:-:S00]  /*01b0*/  NOP ;  /* 0x0000000000007918 */ /* 0x000fc00000000000 */
        /* <DEDUP_REMOVED lines=12> */
.L_x_1:


//--------------------- .nv.shared.reserved.0     --------------------------
	.section	.nv.shared.reserved.0,"aw",@nobits
	.weak		__nv_reservedSMEM_offset_0_alias
	.size		__nv_reservedSMEM_offset_0_alias, 0, 64
	.other		__nv_reservedSMEM_offset_0_alias,@"STO_CUDA_RESERVED_SHARED STV_DEFAULT"
__nv_reservedSMEM_offset_0_alias:
	.zero		0
	.zero		64


//--------------------- .nv.constant0._Z11gsum_matrixPfS_S_ii --------------------------
	.section	.nv.constant0._Z11gsum_matrixPfS_S_ii,"a",@progbits
	.sectionflags	@""
	.align	4
.nv.constant0._Z11gsum_matrixPfS_S_ii:
	.zero		928


//--------------------- SYMBOLS --------------------------

	.type		.nv.reservedSmem.offset0,@object
	.size		.nv.reservedSmem.offset0,0x4
